//
// Generated by NVIDIA NVVM Compiler
//
// Compiler Build ID: CL-36424714
// Cuda compilation tools, release 13.0, V13.0.88
// Based on NVVM 20.0.0
//

.version 9.0
.target sm_100
.address_size 64

	// .globl	_Z13Kernel_InterpPfS_S_S_iiffffff

.visible .entry _Z13Kernel_InterpPfS_S_S_iiffffff(
	.param .u64 .ptr .align 1 _Z13Kernel_InterpPfS_S_S_iiffffff_param_0,
	.param .u64 .ptr .align 1 _Z13Kernel_InterpPfS_S_S_iiffffff_param_1,
	.param .u64 .ptr .align 1 _Z13Kernel_InterpPfS_S_S_iiffffff_param_2,
	.param .u64 .ptr .align 1 _Z13Kernel_InterpPfS_S_S_iiffffff_param_3,
	.param .u32 _Z13Kernel_InterpPfS_S_S_iiffffff_param_4,
	.param .u32 _Z13Kernel_InterpPfS_S_S_iiffffff_param_5,
	.param .f32 _Z13Kernel_InterpPfS_S_S_iiffffff_param_6,
	.param .f32 _Z13Kernel_InterpPfS_S_S_iiffffff_param_7,
	.param .f32 _Z13Kernel_InterpPfS_S_S_iiffffff_param_8,
	.param .f32 _Z13Kernel_InterpPfS_S_S_iiffffff_param_9,
	.param .f32 _Z13Kernel_InterpPfS_S_S_iiffffff_param_10,
	.param .f32 _Z13Kernel_InterpPfS_S_S_iiffffff_param_11
)
{
	.reg .pred 	%p<4>;
	.reg .b32 	%r<43>;
	.reg .b32 	%f<29>;
	.reg .b64 	%rd<22>;

	ld.param.u64 	%rd1, [_Z13Kernel_InterpPfS_S_S_iiffffff_param_0];
	ld.param.u64 	%rd2, [_Z13Kernel_InterpPfS_S_S_iiffffff_param_1];
	ld.param.u64 	%rd3, [_Z13Kernel_InterpPfS_S_S_iiffffff_param_2];
	ld.param.u64 	%rd4, [_Z13Kernel_InterpPfS_S_S_iiffffff_param_3];
	ld.param.u32 	%r3, [_Z13Kernel_InterpPfS_S_S_iiffffff_param_4];
	ld.param.u32 	%r5, [_Z13Kernel_InterpPfS_S_S_iiffffff_param_5];
	ld.param.f32 	%f1, [_Z13Kernel_InterpPfS_S_S_iiffffff_param_6];
	ld.param.f32 	%f2, [_Z13Kernel_InterpPfS_S_S_iiffffff_param_7];
	ld.param.f32 	%f3, [_Z13Kernel_InterpPfS_S_S_iiffffff_param_8];
	ld.param.f32 	%f4, [_Z13Kernel_InterpPfS_S_S_iiffffff_param_9];
	ld.param.f32 	%f5, [_Z13Kernel_InterpPfS_S_S_iiffffff_param_10];
	ld.param.f32 	%f6, [_Z13Kernel_InterpPfS_S_S_iiffffff_param_11];
	mov.u32 	%r6, %ctaid.x;
	mov.u32 	%r7, %ntid.x;
	mov.u32 	%r8, %tid.x;
	mad.lo.s32 	%r1, %r6, %r7, %r8;
	mov.u32 	%r9, %ctaid.y;
	mov.u32 	%r10, %ntid.y;
	mov.u32 	%r11, %tid.y;
	mad.lo.s32 	%r12, %r9, %r10, %r11;
	setp.ge.s32 	%p1, %r1, %r3;
	setp.ge.s32 	%p2, %r12, %r5;
	or.pred  	%p3, %p1, %p2;
	@%p3 bra 	$L__BB0_2;
	cvta.to.global.u64 	%rd5, %rd3;
	cvta.to.global.u64 	%rd6, %rd4;
	cvta.to.global.u64 	%rd7, %rd1;
	cvta.to.global.u64 	%rd8, %rd2;
	cvt.rn.f32.s32 	%f7, %r1;
	fma.rn.f32 	%f8, %f1, %f7, %f2;
	cvt.rzi.s32.f32 	%r13, %f8;
	mul.hi.s32 	%r14, %r13, 1126548799;
	shr.u32 	%r15, %r14, 31;
	shr.s32 	%r16, %r14, 4;
	add.s32 	%r17, %r16, %r15;
	mul.lo.s32 	%r18, %r17, 61;
	sub.s32 	%r19, %r13, %r18;
	cvt.rn.f32.u32 	%f9, %r12;
	fma.rn.f32 	%f10, %f1, %f9, %f3;
	cvt.rzi.s32.f32 	%r20, %f10;
	mul.hi.s32 	%r21, %r20, 1126548799;
	shr.u32 	%r22, %r21, 31;
	shr.s32 	%r23, %r21, 4;
	add.s32 	%r24, %r23, %r22;
	mul.lo.s32 	%r25, %r24, 61;
	sub.s32 	%r26, %r20, %r25;
	mad.lo.s32 	%r27, %r26, %r3, %r19;
	mul.wide.s32 	%rd9, %r27, 4;
	add.s64 	%rd10, %rd5, %rd9;
	ld.global.f32 	%f11, [%rd10];
	add.s64 	%rd11, %rd6, %rd9;
	ld.global.f32 	%f12, [%rd11];
	fma.rn.f32 	%f13, %f4, %f11, %f5;
	cvt.rzi.s32.f32 	%r28, %f13;
	rem.s32 	%r29, %r28, %r3;
	fma.rn.f32 	%f14, %f4, %f12, %f6;
	cvt.rzi.s32.f32 	%r30, %f14;
	rem.s32 	%r31, %r30, %r5;
	add.s32 	%r32, %r29, 1;
	rem.s32 	%r33, %r32, %r3;
	add.s32 	%r34, %r31, 1;
	rem.s32 	%r35, %r34, %r5;
	mul.lo.s32 	%r36, %r31, %r3;
	add.s32 	%r37, %r36, %r29;
	mul.wide.s32 	%rd12, %r37, 4;
	add.s64 	%rd13, %rd7, %rd12;
	ld.global.f32 	%f15, [%rd13];
	mul.lo.s32 	%r38, %r35, %r3;
	add.s32 	%r39, %r38, %r29;
	mul.wide.s32 	%rd14, %r39, 4;
	add.s64 	%rd15, %rd7, %rd14;
	ld.global.f32 	%f16, [%rd15];
	add.s32 	%r40, %r38, %r33;
	mul.wide.s32 	%rd16, %r40, 4;
	add.s64 	%rd17, %rd7, %rd16;
	ld.global.f32 	%f17, [%rd17];
	add.s32 	%r41, %r36, %r33;
	mul.wide.s32 	%rd18, %r41, 4;
	add.s64 	%rd19, %rd7, %rd18;
	ld.global.f32 	%f18, [%rd19];
	cvt.rmi.f32.f32 	%f19, %f11;
	sub.f32 	%f20, %f11, %f19;
	cvt.rmi.f32.f32 	%f21, %f12;
	sub.f32 	%f22, %f12, %f21;
	sub.f32 	%f23, %f16, %f15;
	fma.rn.f32 	%f24, %f22, %f23, %f15;
	sub.f32 	%f25, %f17, %f18;
	fma.rn.f32 	%f26, %f22, %f25, %f18;
	sub.f32 	%f27, %f26, %f24;
	fma.rn.f32 	%f28, %f20, %f27, %f24;
	mad.lo.s32 	%r42, %r3, %r12, %r1;
	mul.wide.s32 	%rd20, %r42, 4;
	add.s64 	%rd21, %rd8, %rd20;
	st.global.f32 	[%rd21], %f28;
$L__BB0_2:
	ret;

}


// ===== COMPILED SASS (sm_100) =====

	.target	sm_100

	.elftype	@"ET_EXEC"


//--------------------- .note.nv.tkinfo           --------------------------
	.section	.note.nv.tkinfo,"",@"SHT_NOTE"
	.sectionflags	@"SHF_NOTE_NV_TKINFO"
	.tkinfo
        /*0018*/ 	.word	0x00000002
        /*0030*/ 	.string	""
        /*0030*/ 	.string	"ptxas"
        /*0030*/ 	.string	"Cuda compilation tools, release 13.0, V13.0.88"
        /*0030*/ 	.string	"Build cuda_13.0.r13.0/compiler.36424714_0"
        /*0030*/ 	.string	"-arch sm_100 -m 64 "



//--------------------- .note.nv.cuinfo           --------------------------
	.section	.note.nv.cuinfo,"",@"SHT_NOTE"
	.sectionflags	@"SHF_NOTE_NV_CUINFO"
        /*0018*/ 	.short	0x0002
        /*001a*/ 	.short	0x0064
        /*001c*/ 	.short	0x0082
	.zero		2


//--------------------- .nv.info                  --------------------------
	.section	.nv.info,"",@"SHT_CUDA_INFO"
	.align	4


	//----- nvinfo : EIATTR_REGCOUNT
	.align		4
        /*0000*/ 	.byte	0x04, 0x2f
        /*0002*/ 	.short	(.L_1 - .L_0)
	.align		4
.L_0:
        /*0004*/ 	.word	index@(_Z13Kernel_InterpPfS_S_S_iiffffff)
        /*0008*/ 	.word	0x00000017


	//----- nvinfo : EIATTR_FRAME_SIZE
	.align		4
.L_1:
        /*000c*/ 	.byte	0x04, 0x11
        /*000e*/ 	.short	(.L_3 - .L_2)
	.align		4
.L_2:
        /*0010*/ 	.word	index@(_Z13Kernel_InterpPfS_S_S_iiffffff)
        /*0014*/ 	.word	0x00000000


	//----- nvinfo : EIATTR_MIN_STACK_SIZE
	.align		4
.L_3:
        /*0018*/ 	.byte	0x04, 0x12
        /*001a*/ 	.short	(.L_5 - .L_4)
	.align		4
.L_4:
        /*001c*/ 	.word	index@(_Z13Kernel_InterpPfS_S_S_iiffffff)
        /*0020*/ 	.word	0x00000000
.L_5:


//--------------------- .nv.compat                --------------------------
	.section	.nv.compat,"",@"SHT_CUDA_COMPAT_INFO"
	.align	4
        /*0000*/ 	.byte	0x02, 0x09, 0x00, 0x00, 0x02, 0x02, 0x01, 0x00, 0x02, 0x05, 0x05, 0x00, 0x03, 0x07, 0x01, 0x01
        /*0010*/ 	.byte	0x02, 0x03, 0x00, 0x00, 0x02, 0x06, 0x01, 0x00, 0x04, 0x0b, 0x08, 0x00, 0x09, 0x00, 0x00, 0x00
        /*0020*/ 	.byte	0x00, 0x00, 0x00, 0x00


//--------------------- .nv.info._Z13Kernel_InterpPfS_S_S_iiffffff --------------------------
	.section	.nv.info._Z13Kernel_InterpPfS_S_S_iiffffff,"",@"SHT_CUDA_INFO"
	.sectionflags	@""
	.align	4


	//----- nvinfo : EIATTR_CUDA_API_VERSION
	.align		4
        /*0000*/ 	.byte	0x04, 0x37
        /*0002*/ 	.short	(.L_7 - .L_6)
.L_6:
        /*0004*/ 	.word	0x00000082


	//----- nvinfo : EIATTR_KPARAM_INFO
	.align		4
.L_7:
        /*0008*/ 	.byte	0x04, 0x17
        /*000a*/ 	.short	(.L_9 - .L_8)
.L_8:
        /*000c*/ 	.word	0x00000000
        /*0010*/ 	.short	0x000b
        /*0012*/ 	.short	0x003c
        /*0014*/ 	.byte	0x00, 0xf0, 0x11, 0x00


	//----- nvinfo : EIATTR_KPARAM_INFO
	.align		4
.L_9:
        /*0018*/ 	.byte	0x04, 0x17
        /*001a*/ 	.short	(.L_11 - .L_10)
.L_10:
        /*001c*/ 	.word	0x00000000
        /*0020*/ 	.short	0x000a
        /*0022*/ 	.short	0x0038
        /*0024*/ 	.byte	0x00, 0xf0, 0x11, 0x00


	//----- nvinfo : EIATTR_KPARAM_INFO
	.align		4
.L_11:
        /*0028*/ 	.byte	0x04, 0x17
        /*002a*/ 	.short	(.L_13 - .L_12)
.L_12:
        /*002c*/ 	.word	0x00000000
        /*0030*/ 	.short	0x0009
        /*0032*/ 	.short	0x0034
        /*0034*/ 	.byte	0x00, 0xf0, 0x11, 0x00


	//----- nvinfo : EIATTR_KPARAM_INFO
	.align		4
.L_13:
        /*0038*/ 	.byte	0x04, 0x17
        /*003a*/ 	.short	(.L_15 - .L_14)
.L_14:
        /*003c*/ 	.word	0x00000000
        /*0040*/ 	.short	0x0008
        /*0042*/ 	.short	0x0030
        /*0044*/ 	.byte	0x00, 0xf0, 0x11, 0x00


	//----- nvinfo : EIATTR_KPARAM_INFO
	.align		4
.L_15:
        /*0048*/ 	.byte	0x04, 0x17
        /*004a*/ 	.short	(.L_17 - .L_16)
.L_16:
        /*004c*/ 	.word	0x00000000
        /*0050*/ 	.short	0x0007
        /*0052*/ 	.short	0x002c
        /*0054*/ 	.byte	0x00, 0xf0, 0x11, 0x00


	//----- nvinfo : EIATTR_KPARAM_INFO
	.align		4
.L_17:
        /*0058*/ 	.byte	0x04, 0x17
        /*005a*/ 	.short	(.L_19 - .L_18)
.L_18:
        /*005c*/ 	.word	0x00000000
        /*0060*/ 	.short	0x0006
        /*0062*/ 	.short	0x0028
        /*0064*/ 	.byte	0x00, 0xf0, 0x11, 0x00


	//----- nvinfo : EIATTR_KPARAM_INFO
	.align		4
.L_19:
        /*0068*/ 	.byte	0x04, 0x17
        /*006a*/ 	.short	(.L_21 - .L_20)
.L_20:
        /*006c*/ 	.word	0x00000000
        /*0070*/ 	.short	0x0005
        /*0072*/ 	.short	0x0024
        /*0074*/ 	.byte	0x00, 0xf0, 0x11, 0x00


	//----- nvinfo : EIATTR_KPARAM_INFO
	.align		4
.L_21:
        /*0078*/ 	.byte	0x04, 0x17
        /*007a*/ 	.short	(.L_23 - .L_22)
.L_22:
        /*007c*/ 	.word	0x00000000
        /*0080*/ 	.short	0x0004
        /*0082*/ 	.short	0x0020
        /*0084*/ 	.byte	0x00, 0xf0, 0x11, 0x00


	//----- nvinfo : EIATTR_KPARAM_INFO
	.align		4
.L_23:
        /*0088*/ 	.byte	0x04, 0x17
        /*008a*/ 	.short	(.L_25 - .L_24)
.L_24:
        /*008c*/ 	.word	0x00000000
        /*0090*/ 	.short	0x0003
        /*0092*/ 	.short	0x0018
        /*0094*/ 	.byte	0x00, 0xf5, 0x21, 0x00


	//----- nvinfo : EIATTR_KPARAM_INFO
	.align		4
.L_25:
        /*0098*/ 	.byte	0x04, 0x17
        /*009a*/ 	.short	(.L_27 - .L_26)
.L_26:
        /*009c*/ 	.word	0x00000000
        /*00a0*/ 	.short	0x0002
        /*00a2*/ 	.short	0x0010
        /*00a4*/ 	.byte	0x00, 0xf5, 0x21, 0x00


	//----- nvinfo : EIATTR_KPARAM_INFO
	.align		4
.L_27:
        /*00a8*/ 	.byte	0x04, 0x17
        /*00aa*/ 	.short	(.L_29 - .L_28)
.L_28:
        /*00ac*/ 	.word	0x00000000
        /*00b0*/ 	.short	0x0001
        /*00b2*/ 	.short	0x0008
        /*00b4*/ 	.byte	0x00, 0xf5, 0x21, 0x00


	//----- nvinfo : EIATTR_KPARAM_INFO
	.align		4
.L_29:
        /*00b8*/ 	.byte	0x04, 0x17
        /*00ba*/ 	.short	(.L_31 - .L_30)
.L_30:
        /*00bc*/ 	.word	0x00000000
        /*00c0*/ 	.short	0x0000
        /*00c2*/ 	.short	0x0000
        /*00c4*/ 	.byte	0x00, 0xf5, 0x21, 0x00


	//----- nvinfo : EIATTR_SPARSE_MMA_MASK
	.align		4
.L_31:
        /*00c8*/ 	.byte	0x03, 0x50
        /*00ca*/ 	.short	0x0000


	//----- nvinfo : EIATTR_MAXREG_COUNT
	.align		4
        /*00cc*/ 	.byte	0x03, 0x1b
        /*00ce*/ 	.short	0x00ff


	//----- nvinfo : EIATTR_MERCURY_ISA_VERSION
	.align		4
        /*00d0*/ 	.byte	0x03, 0x5f
        /*00d2*/ 	.short	0x0101


	//----- nvinfo : EIATTR_VRC_CTA_INIT_COUNT
	.align		4
        /*00d4*/ 	.byte	0x02, 0x4a
	.zero		1
	.zero		1


	//----- nvinfo : EIATTR_EXIT_INSTR_OFFSETS
	.align		4
        /*00d8*/ 	.byte	0x04, 0x1c
        /*00da*/ 	.short	(.L_33 - .L_32)


	//   ....[0]....
.L_32:
        /*00dc*/ 	.word	0x000000c0


	//   ....[1]....
        /*00e0*/ 	.word	0x000008a0


	//----- nvinfo : EIATTR_CBANK_PARAM_SIZE
	.align		4
.L_33:
        /*00e4*/ 	.byte	0x03, 0x19
        /*00e6*/ 	.short	0x0040


	//----- nvinfo : EIATTR_PARAM_CBANK
	.align		4
        /*00e8*/ 	.byte	0x04, 0x0a
        /*00ea*/ 	.short	(.L_35 - .L_34)
	.align		4
.L_34:
        /*00ec*/ 	.word	index@(.nv.constant0._Z13Kernel_InterpPfS_S_S_iiffffff)
        /*00f0*/ 	.short	0x0380
        /*00f2*/ 	.short	0x0040


	//----- nvinfo : EIATTR_SW_WAR
	.align		4
.L_35:
        /*00f4*/ 	.byte	0x04, 0x36
        /*00f6*/ 	.short	(.L_37 - .L_36)
.L_36:
        /*00f8*/ 	.word	0x00000008
.L_37:


//--------------------- .nv.callgraph             --------------------------
	.section	.nv.callgraph,"",@"SHT_CUDA_CALLGRAPH"
	.align	4
	.sectionentsize	8
	.align		4
        /*0000*/ 	.word	0x00000000
	.align		4
        /*0004*/ 	.word	0xffffffff
	.align		4
        /*0008*/ 	.word	0x00000000
	.align		4
        /*000c*/ 	.word	0xfffffffe
	.align		4
        /*0010*/ 	.word	0x00000000
	.align		4
        /*0014*/ 	.word	0xfffffffd
	.align		4
        /*0018*/ 	.word	0x00000000
	.align		4
        /*001c*/ 	.word	0xfffffffc


//--------------------- .text._Z13Kernel_InterpPfS_S_S_iiffffff --------------------------
	.section	.text._Z13Kernel_InterpPfS_S_S_iiffffff,"ax",@progbits
	.align	128
        .global         _Z13Kernel_InterpPfS_S_S_iiffffff
        .type           _Z13Kernel_InterpPfS_S_S_iiffffff,@function
        .size           _Z13Kernel_InterpPfS_S_S_iiffffff,(.L_x_1 - _Z13Kernel_InterpPfS_S_S_iiffffff)
        .other          _Z13Kernel_InterpPfS_S_S_iiffffff,@"STO_CUDA_ENTRY STV_DEFAULT"
_Z13Kernel_InterpPfS_S_S_iiffffff:
.text._Z13Kernel_InterpPfS_S_S_iiffffff:
[----:B------:R-:W-:Y:S01]  /*0000*/  LDC R1, c[0x0][0x37c] ;  /* 0x0000df00ff017b82 */ /* 0x000fe20000000800 */
[----:B------:R-:W0:Y:S07]  /*0010*/  S2R R7, SR_TID.Y ;  /* 0x0000000000077919 */ /* 0x000e2e0000002200 */
[----:B------:R-:W1:Y:S01]  /*0020*/  LDC R5, c[0x0][0x360] ;  /* 0x0000d800ff057b82 */ /* 0x000e620000000800 */
[----:B------:R-:W1:Y:S07]  /*0030*/  S2R R4, SR_TID.X ;  /* 0x0000000000047919 */ /* 0x000e6e0000002100 */
[----:B------:R-:W0:Y:S08]  /*0040*/  S2UR UR5, SR_CTAID.Y ;  /* 0x00000000000579c3 */ /* 0x000e300000002600 */
[----:B------:R-:W0:Y:S08]  /*0050*/  LDC R0, c[0x0][0x364] ;  /* 0x0000d900ff007b82 */ /* 0x000e300000000800 */
[----:B------:R-:W1:Y:S08]  /*0060*/  S2UR UR4, SR_CTAID.X ;  /* 0x00000000000479c3 */ /* 0x000e700000002500 */
[----:B------:R-:W2:Y:S01]  /*0070*/  LDC.64 R2, c[0x0][0x3a0] ;  /* 0x0000e800ff027b82 */ /* 0x000ea20000000a00 */
[----:B0-----:R-:W-:-:S02]  /*0080*/  IMAD R0, R0, UR5, R7 ;  /* 0x0000000500007c24 */ /* 0x001fc4000f8e0207 */
[----:B-1----:R-:W-:-:S03]  /*0090*/  IMAD R5, R5, UR4, R4 ;  /* 0x0000000405057c24 */ /* 0x002fc6000f8e0204 */
[----:B--2---:R-:W-:-:S04]  /*00a0*/  ISETP.GE.AND P0, PT, R0, R3, PT ;  /* 0x000000030000720c */ /* 0x004fc80003f06270 */
[----:B------:R-:W-:-:S13]  /*00b0*/  ISETP.GE.OR P0, PT, R5, R2, P0 ;  /* 0x000000020500720c */ /* 0x000fda0000706670 */
[----:B------:R-:W-:Y:S05]  /*00c0*/  @P0 EXIT ;  /* 0x000000000000094d */ /* 0x000fea0003800000 */
[----:B------:R-:W0:Y:S01]  /*00d0*/  LDC.64 R12, c[0x0][0x3a8] ;  /* 0x0000ea00ff0c7b82 */ /* 0x000e220000000a00 */
[----:B------:R-:W1:Y:S01]  /*00e0*/  LDCU.64 UR6, c[0x0][0x3b0] ;  /* 0x00007600ff0677ac */ /* 0x000e620008000a00 */
[----:B------:R-:W-:Y:S02]  /*00f0*/  I2FP.F32.S32 R4, R5 ;  /* 0x0000000500047245 */ /* 0x000fe40000201400 */
[----:B------:R-:W-:Y:S01]  /*0100*/  I2FP.F32.U32 R7, R0 ;  /* 0x0000000000077245 */ /* 0x000fe20000201000 */
[----:B------:R-:W2:Y:S03]  /*0110*/  LDCU.64 UR4, c[0x0][0x358] ;  /* 0x00006b00ff0477ac */ /* 0x000ea60008000a00 */
[----:B------:R-:W3:Y:S08]  /*0120*/  LDC.64 R8, c[0x0][0x398] ;  /* 0x0000e600ff087b82 */ /* 0x000ef00000000a00 */
[----:B------:R-:W4:Y:S01]  /*0130*/  LDC R17, c[0x0][0x3b8] ;  /* 0x0000ee00ff117b82 */ /* 0x000f220000000800 */
[-C--:B0-----:R-:W-:Y:S01]  /*0140*/  FFMA R4, R4, R12.reuse, R13 ;  /* 0x0000000c04047223 */ /* 0x081fe2000000000d */
[----:B-1----:R-:W-:-:S06]  /*0150*/  FFMA R12, R7, R12, UR6 ;  /* 0x00000006070c7e23 */ /* 0x002fcc000800000c */
[----:B------:R-:W0:Y:S01]  /*0160*/  LDC.64 R6, c[0x0][0x390] ;  /* 0x0000e400ff067b82 */ /* 0x000e220000000a00 */
[----:B------:R-:W1:Y:S08]  /*0170*/  F2I.TRUNC.NTZ R4, R4 ;  /* 0x0000000400047305 */ /* 0x000e70000020f100 */
[----:B------:R-:W5:Y:S01]  /*0180*/  F2I.TRUNC.NTZ R12, R12 ;  /* 0x0000000c000c7305 */ /* 0x000f62000020f100 */
[----:B-1----:R-:W-:-:S05]  /*0190*/  IMAD.HI R10, R4, 0x4325c53f, RZ ;  /* 0x4325c53f040a7827 */ /* 0x002fca00078e02ff */
[----:B------:R-:W-:Y:S01]  /*01a0*/  SHF.R.U32.HI R11, RZ, 0x1f, R10 ;  /* 0x0000001fff0b7819 */ /* 0x000fe2000001160a */
[----:B-----5:R-:W-:-:S03]  /*01b0*/  IMAD.HI R13, R12, 0x4325c53f, RZ ;  /* 0x4325c53f0c0d7827 */ /* 0x020fc600078e02ff */
[----:B------:R-:W-:Y:S02]  /*01c0*/  LEA.HI.SX32 R11, R10, R11, 0x1c ;  /* 0x0000000b0a0b7211 */ /* 0x000fe400078fe2ff */
[----:B------:R-:W-:-:S03]  /*01d0*/  SHF.R.U32.HI R14, RZ, 0x1f, R13 ;  /* 0x0000001fff0e7819 */ /* 0x000fc6000001160d */
[----:B------:R-:W-:Y:S01]  /*01e0*/  IMAD R11, R11, -0x3d, R4 ;  /* 0xffffffc30b0b7824 */ /* 0x000fe200078e0204 */
[----:B------:R-:W-:-:S05]  /*01f0*/  LEA.HI.SX32 R13, R13, R14, 0x1c ;  /* 0x0000000e0d0d7211 */ /* 0x000fca00078fe2ff */
[----:B------:R-:W-:-:S04]  /*0200*/  IMAD R13, R13, -0x3d, R12 ;  /* 0xffffffc30d0d7824 */ /* 0x000fc800078e020c */
[----:B------:R-:W-:-:S04]  /*0210*/  IMAD R11, R13, R2, R11 ;  /* 0x000000020d0b7224 */ /* 0x000fc800078e020b */
[----:B---3--:R-:W-:-:S04]  /*0220*/  IMAD.WIDE R12, R11, 0x4, R8 ;  /* 0x000000040b0c7825 */ /* 0x008fc800078e0208 */
[----:B0-----:R-:W-:Y:S01]  /*0230*/  IMAD.WIDE R8, R11, 0x4, R6 ;  /* 0x000000040b087825 */ /* 0x001fe200078e0206 */
[----:B--2---:R-:W2:Y:S01]  /*0240*/  LDG.E R4, desc[UR4][R12.64] ;  /* 0x000000040c047981 */ /* 0x004ea2000c1e1900 */
[----:B------:R-:W-:Y:S01]  /*0250*/  IABS R10, R2 ;  /* 0x00000002000a7213 */ /* 0x000fe20000000000 */
[----:B------:R-:W2:Y:S02]  /*0260*/  LDC R11, c[0x0][0x3bc] ;  /* 0x0000ef00ff0b7b82 */ /* 0x000ea40000000800 */
[----:B------:R0:W4:Y:S01]  /*0270*/  LDG.E R6, desc[UR4][R8.64] ;  /* 0x0000000408067981 */ /* 0x000122000c1e1900 */
[----:B------:R-:W-:Y:S01]  /*0280*/  IABS R7, R3 ;  /* 0x0000000300077213 */ /* 0x000fe20000000000 */
[----:B------:R-:W1:Y:S08]  /*0290*/  I2F.RP R15, R10 ;  /* 0x0000000a000f7306 */ /* 0x000e700000209400 */
[----:B------:R-:W3:Y:S08]  /*02a0*/  I2F.RP R16, R7 ;  /* 0x0000000700107306 */ /* 0x000ef00000209400 */
[----:B-1----:R-:W0:Y:S08]  /*02b0*/  MUFU.RCP R15, R15 ;  /* 0x0000000f000f7308 */ /* 0x002e300000001000 */
[----:B---3--:R-:W1:Y:S01]  /*02c0*/  MUFU.RCP R16, R16 ;  /* 0x0000001000107308 */ /* 0x008e620000001000 */
[----:B0-----:R-:W-:-:S07]  /*02d0*/  IADD3 R8, PT, PT, R15, 0xffffffe, RZ ;  /* 0x0ffffffe0f087810 */ /* 0x001fce0007ffe0ff */
[----:B------:R0:W3:Y:S01]  /*02e0*/  F2I.FTZ.U32.TRUNC.NTZ R9, R8 ;  /* 0x0000000800097305 */ /* 0x0000e2000021f000 */
[----:B-1----:R-:W-:-:S07]  /*02f0*/  IADD3 R12, PT, PT, R16, 0xffffffe, RZ ;  /* 0x0ffffffe100c7810 */ /* 0x002fce0007ffe0ff */
[----:B------:R1:W5:Y:S01]  /*0300*/  F2I.FTZ.U32.TRUNC.NTZ R13, R12 ;  /* 0x0000000c000d7305 */ /* 0x000362000021f000 */
[----:B0-----:R-:W-:Y:S02]  /*0310*/  HFMA2 R8, -RZ, RZ, 0, 0 ;  /* 0x00000000ff087431 */ /* 0x001fe400000001ff */
[----:B---3--:R-:W-:Y:S02]  /*0320*/  IMAD.MOV R15, RZ, RZ, -R9 ;  /* 0x000000ffff0f7224 */ /* 0x008fe400078e0a09 */
[----:B-1----:R-:W-:Y:S02]  /*0330*/  IMAD.MOV.U32 R12, RZ, RZ, RZ ;  /* 0x000000ffff0c7224 */ /* 0x002fe400078e00ff */
[----:B------:R-:W-:Y:S01]  /*0340*/  IMAD R15, R15, R10, RZ ;  /* 0x0000000a0f0f7224 */ /* 0x000fe200078e02ff */
[----:B-----5:R-:W-:-:S03]  /*0350*/  IADD3 R16, PT, PT, RZ, -R13, RZ ;  /* 0x8000000dff107210 */ /* 0x020fc60007ffe0ff */
[----:B------:R-:W-:-:S04]  /*0360*/  IMAD.HI.U32 R8, R9, R15, R8 ;  /* 0x0000000f09087227 */ /* 0x000fc800078e0008 */
[----:B------:R-:W-:-:S04]  /*0370*/  IMAD R9, R16, R7, RZ ;  /* 0x0000000710097224 */ /* 0x000fc800078e02ff */
[----:B------:R-:W-:-:S04]  /*0380*/  IMAD.HI.U32 R12, R13, R9, R12 ;  /* 0x000000090d0c7227 */ /* 0x000fc800078e000c */
[----:B--2---:R-:W-:Y:S01]  /*0390*/  FFMA R11, R4, UR7, R11 ;  /* 0x00000007040b7c23 */ /* 0x004fe2000800000b */
[----:B----4-:R-:W-:-:S05]  /*03a0*/  FFMA R14, R6, UR7, R17 ;  /* 0x00000007060e7c23 */ /* 0x010fca0008000011 */
[----:B------:R-:W0:Y:S08]  /*03b0*/  F2I.TRUNC.NTZ R11, R11 ;  /* 0x0000000b000b7305 */ /* 0x000e30000020f100 */
[----:B------:R-:W1:Y:S01]  /*03c0*/  F2I.TRUNC.NTZ R14, R14 ;  /* 0x0000000e000e7305 */ /* 0x000e62000020f100 */
[----:B0-----:R-:W-:Y:S02]  /*03d0*/  IABS R16, R11 ;  /* 0x0000000b00107213 */ /* 0x001fe40000000000 */
[----:B------:R-:W-:-:S03]  /*03e0*/  ISETP.GE.AND P3, PT, R11, RZ, PT ;  /* 0x000000ff0b00720c */ /* 0x000fc60003f66270 */
[----:B------:R-:W-:Y:S01]  /*03f0*/  IMAD.HI.U32 R13, R12, R16, RZ ;  /* 0x000000100c0d7227 */ /* 0x000fe200078e00ff */
[----:B-1----:R-:W-:-:S04]  /*0400*/  IABS R15, R14 ;  /* 0x0000000e000f7213 */ /* 0x002fc80000000000 */
[----:B------:R-:W-:Y:S02]  /*0410*/  IADD3 R13, PT, PT, -R13, RZ, RZ ;  /* 0x000000ff0d0d7210 */ /* 0x000fe40007ffe1ff */
[----:B------:R-:W-:Y:S01]  /*0420*/  ISETP.GE.AND P2, PT, R14, RZ, PT ;  /* 0x000000ff0e00720c */ /* 0x000fe20003f46270 */
[----:B------:R-:W-:Y:S01]  /*0430*/  IMAD.HI.U32 R9, R8, R15, RZ ;  /* 0x0000000f08097227 */ /* 0x000fe200078e00ff */
[----:B------:R-:W-:-:S03]  /*0440*/  LOP3.LUT R14, RZ, R3, RZ, 0x33, !PT ;  /* 0x00000003ff0e7212 */ /* 0x000fc600078e33ff */
[----:B------:R-:W-:Y:S01]  /*0450*/  IMAD R16, R7, R13, R16 ;  /* 0x0000000d07107224 */ /* 0x000fe200078e0210 */
[----:B------:R-:W-:Y:S02]  /*0460*/  IADD3 R9, PT, PT, -R9, RZ, RZ ;  /* 0x000000ff09097210 */ /* 0x000fe40007ffe1ff */
[----:B------:R-:W-:Y:S02]  /*0470*/  LOP3.LUT R13, RZ, R2, RZ, 0x33, !PT ;  /* 0x00000002ff0d7212 */ /* 0x000fe400078e33ff */
[----:B------:R-:W-:Y:S01]  /*0480*/  ISETP.GT.U32.AND P1, PT, R7, R16, PT ;  /* 0x000000100700720c */ /* 0x000fe20003f24070 */
[----:B------:R-:W-:-:S05]  /*0490*/  IMAD R9, R10, R9, R15 ;  /* 0x000000090a097224 */ /* 0x000fca00078e020f */
[----:B------:R-:W-:-:S07]  /*04a0*/  ISETP.GT.U32.AND P0, PT, R10, R9, PT ;  /* 0x000000090a00720c */ /* 0x000fce0003f04070 */
[----:B------:R-:W-:-:S05]  /*04b0*/  @!P1 IMAD.IADD R16, R16, 0x1, -R7 ;  /* 0x0000000110109824 */ /* 0x000fca00078e0a07 */
[----:B------:R-:W-:Y:S02]  /*04c0*/  ISETP.GT.U32.AND P1, PT, R7, R16, PT ;  /* 0x000000100700720c */ /* 0x000fe40003f24070 */
[----:B------:R-:W-:-:S04]  /*04d0*/  @!P0 IADD3 R9, PT, PT, R9, -R10, RZ ;  /* 0x8000000a09098210 */ /* 0x000fc80007ffe0ff */
[----:B------:R-:W-:-:S07]  /*04e0*/  ISETP.GT.U32.AND P0, PT, R10, R9, PT ;  /* 0x000000090a00720c */ /* 0x000fce0003f04070 */
[----:B------:R-:W-:Y:S02]  /*04f0*/  @!P1 IADD3 R16, PT, PT, R16, -R7, RZ ;  /* 0x8000000710109210 */ /* 0x000fe40007ffe0ff */
[----:B------:R-:W-:Y:S02]  /*0500*/  ISETP.NE.AND P1, PT, R3, RZ, PT ;  /* 0x000000ff0300720c */ /* 0x000fe40003f25270 */
[----:B------:R-:W-:Y:S02]  /*0510*/  @!P3 IADD3 R16, PT, PT, -R16, RZ, RZ ;  /* 0x000000ff1010b210 */ /* 0x000fe40007ffe1ff */
[----:B------:R-:W-:Y:S01]  /*0520*/  @!P0 IMAD.IADD R9, R9, 0x1, -R10 ;  /* 0x0000000109098824 */ /* 0x000fe200078e0a0a */
[----:B------:R-:W-:Y:S02]  /*0530*/  ISETP.NE.AND P0, PT, R2, RZ, PT ;  /* 0x000000ff0200720c */ /* 0x000fe40003f05270 */
[----:B------:R-:W-:Y:S02]  /*0540*/  SEL R3, R14, R16, !P1 ;  /* 0x000000100e037207 */ /* 0x000fe40004800000 */
[----:B------:R-:W-:-:S03]  /*0550*/  @!P2 IADD3 R9, PT, PT, -R9, RZ, RZ ;  /* 0x000000ff0909a210 */ /* 0x000fc60007ffe1ff */
[----:B------:R-:W-:Y:S01]  /*0560*/  VIADD R17, R3, 0x1 ;  /* 0x0000000103117836 */ /* 0x000fe20000000000 */
[----:B------:R-:W-:-:S04]  /*0570*/  SEL R11, R13, R9, !P0 ;  /* 0x000000090d0b7207 */ /* 0x000fc80004000000 */
[----:B------:R-:W-:Y:S02]  /*0580*/  IADD3 R16, PT, PT, R11, 0x1, RZ ;  /* 0x000000010b107810 */ /* 0x000fe40007ffe0ff */
[----:B------:R-:W-:Y:S02]  /*0590*/  IABS R9, R17 ;  /* 0x0000001100097213 */ /* 0x000fe40000000000 */
[----:B------:R-:W-:Y:S02]  /*05a0*/  IABS R15, R16 ;  /* 0x00000010000f7213 */ /* 0x000fe40000000000 */
[----:B------:R-:W-:Y:S01]  /*05b0*/  ISETP.GE.AND P5, PT, R17, RZ, PT ;  /* 0x000000ff1100720c */ /* 0x000fe20003fa6270 */
[----:B------:R-:W-:-:S04]  /*05c0*/  IMAD.HI.U32 R12, R12, R9, RZ ;  /* 0x000000090c0c7227 */ /* 0x000fc800078e00ff */
[----:B------:R-:W-:Y:S01]  /*05d0*/  IMAD.HI.U32 R8, R8, R15, RZ ;  /* 0x0000000f08087227 */ /* 0x000fe200078e00ff */
[----:B------:R-:W-:-:S03]  /*05e0*/  IADD3 R12, PT, PT, -R12, RZ, RZ ;  /* 0x000000ff0c0c7210 */ /* 0x000fc60007ffe1ff */
[----:B------:R-:W-:Y:S02]  /*05f0*/  IMAD.MOV R8, RZ, RZ, -R8 ;  /* 0x000000ffff087224 */ /* 0x000fe400078e0a08 */
[C---:B------:R-:W-:Y:S02]  /*0600*/  IMAD R12, R7.reuse, R12, R9 ;  /* 0x0000000c070c7224 */ /* 0x040fe400078e0209 */
[C---:B------:R-:W-:Y:S02]  /*0610*/  IMAD R15, R10.reuse, R8, R15 ;  /* 0x000000080a0f7224 */ /* 0x040fe400078e020f */
[----:B------:R-:W0:Y:S01]  /*0620*/  LDC.64 R8, c[0x0][0x380] ;  /* 0x0000e000ff087b82 */ /* 0x000e220000000a00 */
[----:B------:R-:W-:Y:S02]  /*0630*/  ISETP.GT.U32.AND P3, PT, R7, R12, PT ;  /* 0x0000000c0700720c */ /* 0x000fe40003f64070 */
[----:B------:R-:W-:-:S11]  /*0640*/  ISETP.GT.U32.AND P2, PT, R10, R15, PT ;  /* 0x0000000f0a00720c */ /* 0x000fd60003f44070 */
[----:B------:R-:W-:Y:S02]  /*0650*/  @!P3 IADD3 R12, PT, PT, R12, -R7, RZ ;  /* 0x800000070c0cb210 */ /* 0x000fe40007ffe0ff */
[----:B------:R-:W-:Y:S02]  /*0660*/  @!P2 IADD3 R15, PT, PT, R15, -R10, RZ ;  /* 0x8000000a0f0fa210 */ /* 0x000fe40007ffe0ff */
[----:B------:R-:W-:Y:S02]  /*0670*/  ISETP.GT.U32.AND P4, PT, R7, R12, PT ;  /* 0x0000000c0700720c */ /* 0x000fe40003f84070 */
[----:B------:R-:W-:Y:S02]  /*0680*/  ISETP.GT.U32.AND P2, PT, R10, R15, PT ;  /* 0x0000000f0a00720c */ /* 0x000fe40003f44070 */
[----:B------:R-:W-:-:S09]  /*0690*/  ISETP.GE.AND P3, PT, R16, RZ, PT ;  /* 0x000000ff1000720c */ /* 0x000fd20003f66270 */
[----:B------:R-:W-:Y:S02]  /*06a0*/  @!P4 IMAD.IADD R12, R12, 0x1, -R7 ;  /* 0x000000010c0cc824 */ /* 0x000fe400078e0a07 */
[----:B------:R-:W-:-:S03]  /*06b0*/  @!P2 IADD3 R15, PT, PT, R15, -R10, RZ ;  /* 0x8000000a0f0fa210 */ /* 0x000fc60007ffe0ff */
[----:B------:R-:W-:Y:S02]  /*06c0*/  @!P5 IADD3 R12, PT, PT, -R12, RZ, RZ ;  /* 0x000000ff0c0cd210 */ /* 0x000fe40007ffe1ff */
[----:B------:R-:W-:Y:S02]  /*06d0*/  @!P3 IADD3 R15, PT, PT, -R15, RZ, RZ ;  /* 0x000000ff0f0fb210 */ /* 0x000fe40007ffe1ff */
[----:B------:R-:W-:Y:S02]  /*06e0*/  SEL R7, R14, R12, !P1 ;  /* 0x0000000c0e077207 */ /* 0x000fe40004800000 */
[----:B------:R-:W-:Y:S01]  /*06f0*/  SEL R17, R13, R15, !P0 ;  /* 0x0000000f0d117207 */ /* 0x000fe20004000000 */
[-CC-:B------:R-:W-:Y:S02]  /*0700*/  IMAD R13, R3, R2.reuse, R11.reuse ;  /* 0x00000002030d7224 */ /* 0x180fe400078e020b */
[CC--:B------:R-:W-:Y:S02]  /*0710*/  IMAD R15, R7.reuse, R2.reuse, R11 ;  /* 0x00000002070f7224 */ /* 0x0c0fe400078e020b */
[----:B------:R-:W-:-:S02]  /*0720*/  IMAD R7, R7, R2, R17 ;  /* 0x0000000207077224 */ /* 0x000fc400078e0211 */
[----:B------:R-:W-:Y:S02]  /*0730*/  IMAD R17, R3, R2, R17 ;  /* 0x0000000203117224 */ /* 0x000fe400078e0211 */
[----:B0-----:R-:W-:-:S04]  /*0740*/  IMAD.WIDE R10, R13, 0x4, R8 ;  /* 0x000000040d0a7825 */ /* 0x001fc800078e0208 */
[--C-:B------:R-:W-:Y:S02]  /*0750*/  IMAD.WIDE R12, R15, 0x4, R8.reuse ;  /* 0x000000040f0c7825 */ /* 0x100fe400078e0208 */
[----:B------:R-:W2:Y:S02]  /*0760*/  LDG.E R10, desc[UR4][R10.64] ;  /* 0x000000040a0a7981 */ /* 0x000ea4000c1e1900 */
[--C-:B------:R-:W-:Y:S02]  /*0770*/  IMAD.WIDE R14, R7, 0x4, R8.reuse ;  /* 0x00000004070e7825 */ /* 0x100fe400078e0208 */
[----:B------:R-:W2:Y:S02]  /*0780*/  LDG.E R13, desc[UR4][R12.64] ;  /* 0x000000040c0d7981 */ /* 0x000ea4000c1e1900 */
[----:B------:R-:W-:Y:S02]  /*0790*/  IMAD.WIDE R16, R17, 0x4, R8 ;  /* 0x0000000411107825 */ /* 0x000fe400078e0208 */
[----:B------:R-:W3:Y:S01]  /*07a0*/  LDG.E R14, desc[UR4][R14.64] ;  /* 0x000000040e0e7981 */ /* 0x000ee2000c1e1900 */
[----:B------:R-:W0:Y:S01]  /*07b0*/  FRND.FLOOR R7, R4 ;  /* 0x0000000400077307 */ /* 0x000e220000205000 */
[----:B------:R-:W1:Y:S02]  /*07c0*/  LDC.64 R8, c[0x0][0x388] ;  /* 0x0000e200ff087b82 */ /* 0x000e640000000a00 */
[----:B------:R-:W3:Y:S05]  /*07d0*/  LDG.E R17, desc[UR4][R16.64] ;  /* 0x0000000410117981 */ /* 0x000eea000c1e1900 */
[----:B------:R-:W4:Y:S01]  /*07e0*/  FRND.FLOOR R3, R6 ;  /* 0x0000000600037307 */ /* 0x000f220000205000 */
[----:B0-----:R-:W-:Y:S01]  /*07f0*/  FADD R7, R4, -R7 ;  /* 0x8000000704077221 */ /* 0x001fe20000000000 */
[----:B------:R-:W-:-:S02]  /*0800*/  IMAD R5, R0, R2, R5 ;  /* 0x0000000200057224 */ /* 0x000fc400078e0205 */
[----:B----4-:R-:W-:Y:S02]  /*0810*/  FADD R3, R6, -R3 ;  /* 0x8000000306037221 */ /* 0x010fe40000000000 */
[----:B-1----:R-:W-:-:S04]  /*0820*/  IMAD.WIDE R8, R5, 0x4, R8 ;  /* 0x0000000405087825 */ /* 0x002fc800078e0208 */
[----:B--2---:R-:W-:-:S04]  /*0830*/  FADD R18, -R10, R13 ;  /* 0x0000000d0a127221 */ /* 0x004fc80000000100 */
[----:B------:R-:W-:Y:S01]  /*0840*/  FFMA R18, R7, R18, R10 ;  /* 0x0000001207127223 */ /* 0x000fe2000000000a */
[----:B---3--:R-:W-:-:S04]  /*0850*/  FADD R20, R14, -R17 ;  /* 0x800000110e147221 */ /* 0x008fc80000000000 */
[----:B------:R-:W-:-:S04]  /*0860*/  FFMA R7, R7, R20, R17 ;  /* 0x0000001407077223 */ /* 0x000fc80000000011 */
[----:B------:R-:W-:-:S04]  /*0870*/  FADD R7, -R18, R7 ;  /* 0x0000000712077221 */ /* 0x000fc80000000100 */
[----:B------:R-:W-:-:S05]  /*0880*/  FFMA R3, R3, R7, R18 ;  /* 0x0000000703037223 */ /* 0x000fca0000000012 */
[----:B------:R-:W-:Y:S01]  /*0890*/  STG.E desc[UR4][R8.64], R3 ;  /* 0x0000000308007986 */ /* 0x000fe2000c101904 */
[----:B------:R-:W-:Y:S05]  /*08a0*/  EXIT ;  /* 0x000000000000794d */ /* 0x000fea0003800000 */
.L_x_0:
[----:B------:R-:W-:-:S00]  /*08b0*/  BRA `(.L_x_0) ;  /* 0xfffffffc00fc7947 */ /* 0x000fc0000383ffff */
[----:B------:R-:W-:-:S00]  /*08c0*/  NOP ;  /* 0x0000000000007918 */ /* 0x000fc00000000000 */
        /* <DEDUP_REMOVED lines=11> */
.L_x_1:


//--------------------- .nv.shared.reserved.0     --------------------------
	.section	.nv.shared.reserved.0,"aw",@nobits
	.weak		__nv_reservedSMEM_offset_0_alias
	.size		__nv_reservedSMEM_offset_0_alias, 0, 64
	.other		__nv_reservedSMEM_offset_0_alias,@"STO_CUDA_RESERVED_SHARED STV_DEFAULT"
__nv_reservedSMEM_offset_0_alias:
	.zero		0
	.zero		64


//--------------------- .nv.constant0._Z13Kernel_InterpPfS_S_S_iiffffff --------------------------
	.section	.nv.constant0._Z13Kernel_InterpPfS_S_S_iiffffff,"a",@progbits
	.sectionflags	@""
	.align	4
.nv.constant0._Z13Kernel_InterpPfS_S_S_iiffffff:
	.zero		960


//--------------------- SYMBOLS --------------------------

	.type		.nv.reservedSmem.offset0,@object
	.size		.nv.reservedSmem.offset0,0x4
